//
// Generated by NVIDIA NVVM Compiler
//
// Compiler Build ID: CL-36424714
// Cuda compilation tools, release 13.0, V13.0.88
// Based on NVVM 20.0.0
//

.version 9.0
.target sm_100
.address_size 64

	// .globl	_Z6kernelPaS_Pv
// _ZZ6kernelPaS_PvE5src_a has been demoted
// _ZZ6kernelPaS_PvE5src_b has been demoted

.visible .entry _Z6kernelPaS_Pv(
	.param .u64 .ptr .align 1 _Z6kernelPaS_Pv_param_0,
	.param .u64 .ptr .align 1 _Z6kernelPaS_Pv_param_1,
	.param .u64 .ptr .align 1 _Z6kernelPaS_Pv_param_2
)
{
	.reg .b16 	%rs<17>;
	.reg .b32 	%r<15>;
	.reg .b64 	%rd<8>;
	// demoted variable
	.shared .align 1 .b8 _ZZ6kernelPaS_PvE5src_a[128];
	// demoted variable
	.shared .align 1 .b8 _ZZ6kernelPaS_PvE5src_b[128];
	ld.param.u64 	%rd1, [_Z6kernelPaS_Pv_param_0];
	ld.param.u64 	%rd2, [_Z6kernelPaS_Pv_param_1];
	cvta.to.global.u64 	%rd3, %rd2;
	cvta.to.global.u64 	%rd4, %rd1;
	mov.u32 	%r5, %tid.x;
	shl.b32 	%r6, %r5, 2;
	cvt.u64.u32 	%rd5, %r6;
	add.s64 	%rd6, %rd4, %rd5;
	ld.global.u8 	%rs1, [%rd6];
	mov.u32 	%r7, _ZZ6kernelPaS_PvE5src_a;
	add.s32 	%r8, %r7, %r6;
	st.shared.u8 	[%r8], %rs1;
	ld.global.u8 	%rs2, [%rd6+1];
	st.shared.u8 	[%r8+1], %rs2;
	ld.global.u8 	%rs3, [%rd6+2];
	st.shared.u8 	[%r8+2], %rs3;
	ld.global.u8 	%rs4, [%rd6+3];
	st.shared.u8 	[%r8+3], %rs4;
	add.s64 	%rd7, %rd3, %rd5;
	ld.global.u8 	%rs5, [%rd7];
	mov.u32 	%r4, _ZZ6kernelPaS_PvE5src_b;
	add.s32 	%r9, %r4, %r6;
	st.shared.u8 	[%r9], %rs5;
	ld.global.u8 	%rs6, [%rd7+1];
	st.shared.u8 	[%r9+1], %rs6;
	ld.global.u8 	%rs7, [%rd7+2];
	st.shared.u8 	[%r9+2], %rs7;
	ld.global.u8 	%rs8, [%rd7+3];
	st.shared.u8 	[%r9+3], %rs8;
	bar.sync 	0;
	shl.b32 	%r10, %r5, 4;
	and.b32  	%r11, %r10, 112;
	add.s32 	%r2, %r7, %r11;
	// begin inline asm
	ldmatrix.sync.aligned.m8n8.x1.shared::cta.b16 {%r1}, [%r2];
	// end inline asm
	// begin inline asm
	ldmatrix.sync.aligned.m8n8.x1.shared::cta.b16 {%r3}, [%r4];
	// end inline asm
	st.shared.u8 	[%r9], %r1;
	shr.u32 	%r12, %r1, 8;
	st.shared.u8 	[%r9+1], %r12;
	shr.u32 	%r13, %r1, 16;
	st.shared.u8 	[%r9+2], %r13;
	shr.u32 	%r14, %r1, 24;
	st.shared.u8 	[%r9+3], %r14;
	bar.sync 	0;
	ld.shared.u8 	%rs9, [%r8];
	st.global.u8 	[%rd6], %rs9;
	ld.shared.u8 	%rs10, [%r8+1];
	st.global.u8 	[%rd6+1], %rs10;
	ld.shared.u8 	%rs11, [%r8+2];
	st.global.u8 	[%rd6+2], %rs11;
	ld.shared.u8 	%rs12, [%r8+3];
	st.global.u8 	[%rd6+3], %rs12;
	ld.shared.u8 	%rs13, [%r9];
	st.global.u8 	[%rd7], %rs13;
	ld.shared.u8 	%rs14, [%r9+1];
	st.global.u8 	[%rd7+1], %rs14;
	ld.shared.u8 	%rs15, [%r9+2];
	st.global.u8 	[%rd7+2], %rs15;
	ld.shared.u8 	%rs16, [%r9+3];
	st.global.u8 	[%rd7+3], %rs16;
	ret;

}


// ===== COMPILED SASS (sm_100) =====

	.target	sm_100

	.elftype	@"ET_EXEC"


//--------------------- .note.nv.tkinfo           --------------------------
	.section	.note.nv.tkinfo,"",@"SHT_NOTE"
	.sectionflags	@"SHF_NOTE_NV_TKINFO"
	.tkinfo
        /*0018*/ 	.word	0x00000002
        /*0030*/ 	.string	""
        /*0030*/ 	.string	"ptxas"
        /*0030*/ 	.string	"Cuda compilation tools, release 13.0, V13.0.88"
        /*0030*/ 	.string	"Build cuda_13.0.r13.0/compiler.36424714_0"
        /*0030*/ 	.string	"-arch sm_100 -m 64 "



//--------------------- .note.nv.cuinfo           --------------------------
	.section	.note.nv.cuinfo,"",@"SHT_NOTE"
	.sectionflags	@"SHF_NOTE_NV_CUINFO"
        /*0018*/ 	.short	0x0002
        /*001a*/ 	.short	0x0064
        /*001c*/ 	.short	0x0082
	.zero		2


//--------------------- .nv.info                  --------------------------
	.section	.nv.info,"",@"SHT_CUDA_INFO"
	.align	4


	//----- nvinfo : EIATTR_REGCOUNT
	.align		4
        /*0000*/ 	.byte	0x04, 0x2f
        /*0002*/ 	.short	(.L_1 - .L_0)
	.align		4
.L_0:
        /*0004*/ 	.word	index@(_Z6kernelPaS_Pv)
        /*0008*/ 	.word	0x0000001c


	//----- nvinfo : EIATTR_FRAME_SIZE
	.align		4
.L_1:
        /*000c*/ 	.byte	0x04, 0x11
        /*000e*/ 	.short	(.L_3 - .L_2)
	.align		4
.L_2:
        /*0010*/ 	.word	index@(_Z6kernelPaS_Pv)
        /*0014*/ 	.word	0x00000000


	//----- nvinfo : EIATTR_MIN_STACK_SIZE
	.align		4
.L_3:
        /*0018*/ 	.byte	0x04, 0x12
        /*001a*/ 	.short	(.L_5 - .L_4)
	.align		4
.L_4:
        /*001c*/ 	.word	index@(_Z6kernelPaS_Pv)
        /*0020*/ 	.word	0x00000000
.L_5:


//--------------------- .nv.compat                --------------------------
	.section	.nv.compat,"",@"SHT_CUDA_COMPAT_INFO"
	.align	4
        /*0000*/ 	.byte	0x02, 0x09, 0x00, 0x00, 0x02, 0x02, 0x01, 0x00, 0x02, 0x05, 0x05, 0x00, 0x03, 0x07, 0x01, 0x01
        /*0010*/ 	.byte	0x02, 0x03, 0x00, 0x00, 0x02, 0x06, 0x01, 0x00, 0x04, 0x0b, 0x08, 0x00, 0x09, 0x00, 0x00, 0x00
        /*0020*/ 	.byte	0x00, 0x00, 0x00, 0x00


//--------------------- .nv.info._Z6kernelPaS_Pv  --------------------------
	.section	.nv.info._Z6kernelPaS_Pv,"",@"SHT_CUDA_INFO"
	.sectionflags	@""
	.align	4


	//----- nvinfo : EIATTR_CUDA_API_VERSION
	.align		4
        /*0000*/ 	.byte	0x04, 0x37
        /*0002*/ 	.short	(.L_7 - .L_6)
.L_6:
        /*0004*/ 	.word	0x00000082


	//----- nvinfo : EIATTR_KPARAM_INFO
	.align		4
.L_7:
        /*0008*/ 	.byte	0x04, 0x17
        /*000a*/ 	.short	(.L_9 - .L_8)
.L_8:
        /*000c*/ 	.word	0x00000000
        /*0010*/ 	.short	0x0002
        /*0012*/ 	.short	0x0010
        /*0014*/ 	.byte	0x00, 0xf5, 0x21, 0x00


	//----- nvinfo : EIATTR_KPARAM_INFO
	.align		4
.L_9:
        /*0018*/ 	.byte	0x04, 0x17
        /*001a*/ 	.short	(.L_11 - .L_10)
.L_10:
        /*001c*/ 	.word	0x00000000
        /*0020*/ 	.short	0x0001
        /*0022*/ 	.short	0x0008
        /*0024*/ 	.byte	0x00, 0xf5, 0x21, 0x00


	//----- nvinfo : EIATTR_KPARAM_INFO
	.align		4
.L_11:
        /*0028*/ 	.byte	0x04, 0x17
        /*002a*/ 	.short	(.L_13 - .L_12)
.L_12:
        /*002c*/ 	.word	0x00000000
        /*0030*/ 	.short	0x0000
        /*0032*/ 	.short	0x0000
        /*0034*/ 	.byte	0x00, 0xf5, 0x21, 0x00


	//----- nvinfo : EIATTR_SPARSE_MMA_MASK
	.align		4
.L_13:
        /*0038*/ 	.byte	0x03, 0x50
        /*003a*/ 	.short	0x0000


	//----- nvinfo : EIATTR_MAXREG_COUNT
	.align		4
        /*003c*/ 	.byte	0x03, 0x1b
        /*003e*/ 	.short	0x00ff


	//----- nvinfo : EIATTR_NUM_BARRIERS
	.align		4
        /*0040*/ 	.byte	0x02, 0x4c
        /*0042*/ 	.byte	0x01
	.zero		1


	//----- nvinfo : EIATTR_MERCURY_ISA_VERSION
	.align		4
        /*0044*/ 	.byte	0x03, 0x5f
        /*0046*/ 	.short	0x0101


	//----- nvinfo : EIATTR_VRC_CTA_INIT_COUNT
	.align		4
        /*0048*/ 	.byte	0x02, 0x4a
	.zero		1
	.zero		1


	//----- nvinfo : EIATTR_EXIT_INSTR_OFFSETS
	.align		4
        /*004c*/ 	.byte	0x04, 0x1c
        /*004e*/ 	.short	(.L_15 - .L_14)


	//   ....[0]....
.L_14:
        /*0050*/ 	.word	0x000003a0


	//----- nvinfo : EIATTR_CBANK_PARAM_SIZE
	.align		4
.L_15:
        /*0054*/ 	.byte	0x03, 0x19
        /*0056*/ 	.short	0x0018


	//----- nvinfo : EIATTR_PARAM_CBANK
	.align		4
        /*0058*/ 	.byte	0x04, 0x0a
        /*005a*/ 	.short	(.L_17 - .L_16)
	.align		4
.L_16:
        /*005c*/ 	.word	index@(.nv.constant0._Z6kernelPaS_Pv)
        /*0060*/ 	.short	0x0380
        /*0062*/ 	.short	0x0018


	//----- nvinfo : EIATTR_SW_WAR
	.align		4
.L_17:
        /*0064*/ 	.byte	0x04, 0x36
        /*0066*/ 	.short	(.L_19 - .L_18)
.L_18:
        /*0068*/ 	.word	0x00000008
.L_19:


//--------------------- .nv.callgraph             --------------------------
	.section	.nv.callgraph,"",@"SHT_CUDA_CALLGRAPH"
	.align	4
	.sectionentsize	8
	.align		4
        /*0000*/ 	.word	0x00000000
	.align		4
        /*0004*/ 	.word	0xffffffff
	.align		4
        /*0008*/ 	.word	0x00000000
	.align		4
        /*000c*/ 	.word	0xfffffffe
	.align		4
        /*0010*/ 	.word	0x00000000
	.align		4
        /*0014*/ 	.word	0xfffffffd
	.align		4
        /*0018*/ 	.word	0x00000000
	.align		4
        /*001c*/ 	.word	0xfffffffc


//--------------------- .text._Z6kernelPaS_Pv     --------------------------
	.section	.text._Z6kernelPaS_Pv,"ax",@progbits
	.align	128
        .global         _Z6kernelPaS_Pv
        .type           _Z6kernelPaS_Pv,@function
        .size           _Z6kernelPaS_Pv,(.L_x_1 - _Z6kernelPaS_Pv)
        .other          _Z6kernelPaS_Pv,@"STO_CUDA_ENTRY STV_DEFAULT"
_Z6kernelPaS_Pv:
.text._Z6kernelPaS_Pv:
[----:B------:R-:W-:Y:S01]  /*0000*/  LDC R1, c[0x0][0x37c] ;  /* 0x0000df00ff017b82 */ /* 0x000fe20000000800 */
[----:B------:R-:W0:Y:S01]  /*0010*/  S2R R6, SR_TID.X ;  /* 0x0000000000067919 */ /* 0x000e220000002100 */
[----:B------:R-:W1:Y:S01]  /*0020*/  LDCU.128 UR4, c[0x0][0x380] ;  /* 0x00007000ff0477ac */ /* 0x000e620008000c00 */
[----:B------:R-:W2:Y:S01]  /*0030*/  LDCU.64 UR8, c[0x0][0x358] ;  /* 0x00006b00ff0877ac */ /* 0x000ea20008000a00 */
[----:B0-----:R-:W-:-:S05]  /*0040*/  IMAD.SHL.U32 R0, R6, 0x4, RZ ;  /* 0x0000000406007824 */ /* 0x001fca00078e00ff */
[C---:B-1----:R-:W-:Y:S02]  /*0050*/  IADD3 R2, P0, PT, R0.reuse, UR4, RZ ;  /* 0x0000000400027c10 */ /* 0x042fe4000ff1e0ff */
[----:B------:R-:W-:-:S03]  /*0060*/  IADD3 R4, P1, PT, R0, UR6, RZ ;  /* 0x0000000600047c10 */ /* 0x000fc6000ff3e0ff */
[----:B------:R-:W-:Y:S02]  /*0070*/  IMAD.X R3, RZ, RZ, UR5, P0 ;  /* 0x00000005ff037e24 */ /* 0x000fe400080e06ff */
[----:B------:R-:W-:-:S03]  /*0080*/  IMAD.X R5, RZ, RZ, UR7, P1 ;  /* 0x00000007ff057e24 */ /* 0x000fc600088e06ff */
[----:B--2---:R-:W2:Y:S04]  /*0090*/  LDG.E.U8 R7, desc[UR8][R2.64] ;  /* 0x0000000802077981 */ /* 0x004ea8000c1e1100 */
[----:B------:R-:W3:Y:S04]  /*00a0*/  LDG.E.U8 R9, desc[UR8][R2.64+0x1] ;  /* 0x0000010802097981 */ /* 0x000ee8000c1e1100 */
[----:B------:R-:W4:Y:S04]  /*00b0*/  LDG.E.U8 R11, desc[UR8][R2.64+0x2] ;  /* 0x00000208020b7981 */ /* 0x000f28000c1e1100 */
[----:B------:R-:W5:Y:S04]  /*00c0*/  LDG.E.U8 R13, desc[UR8][R2.64+0x3] ;  /* 0x00000308020d7981 */ /* 0x000f68000c1e1100 */
[----:B------:R-:W5:Y:S04]  /*00d0*/  LDG.E.U8 R15, desc[UR8][R4.64] ;  /* 0x00000008040f7981 */ /* 0x000f68000c1e1100 */
[----:B------:R-:W5:Y:S04]  /*00e0*/  LDG.E.U8 R17, desc[UR8][R4.64+0x1] ;  /* 0x0000010804117981 */ /* 0x000f68000c1e1100 */
[----:B------:R-:W5:Y:S04]  /*00f0*/  LDG.E.U8 R19, desc[UR8][R4.64+0x2] ;  /* 0x0000020804137981 */ /* 0x000f68000c1e1100 */
[----:B------:R-:W5:Y:S01]  /*0100*/  LDG.E.U8 R21, desc[UR8][R4.64+0x3] ;  /* 0x0000030804157981 */ /* 0x000f62000c1e1100 */
[----:B------:R-:W0:Y:S01]  /*0110*/  S2UR UR5, SR_CgaCtaId ;  /* 0x00000000000579c3 */ /* 0x000e220000008800 */
[----:B------:R-:W-:Y:S01]  /*0120*/  UMOV UR4, 0x400 ;  /* 0x0000040000047882 */ /* 0x000fe20000000000 */
[----:B------:R-:W-:-:S05]  /*0130*/  IMAD.SHL.U32 R6, R6, 0x10, RZ ;  /* 0x0000001006067824 */ /* 0x000fca00078e00ff */
[----:B------:R-:W-:Y:S01]  /*0140*/  LOP3.LUT R6, R6, 0x70, RZ, 0xc0, !PT ;  /* 0x0000007006067812 */ /* 0x000fe200078ec0ff */
[----:B0-----:R-:W-:Y:S02]  /*0150*/  ULEA UR6, UR5, UR4, 0x18 ;  /* 0x0000000405067291 */ /* 0x001fe4000f8ec0ff */
[----:B------:R-:W-:-:S04]  /*0160*/  UIADD3 UR4, UPT, UPT, UR4, 0x80, URZ ;  /* 0x0000008004047890 */ /* 0x000fc8000fffe0ff */
[----:B------:R-:W-:-:S03]  /*0170*/  ULEA UR4, UR5, UR4, 0x18 ;  /* 0x0000000405047291 */ /* 0x000fc6000f8ec0ff */
[----:B--2---:R-:W-:Y:S04]  /*0180*/  STS.U8 [R0+UR6], R7 ;  /* 0x0000000700007988 */ /* 0x004fe80008000006 */
[----:B---3--:R-:W-:Y:S04]  /*0190*/  STS.U8 [R0+UR6+0x1], R9 ;  /* 0x0000010900007988 */ /* 0x008fe80008000006 */
[----:B----4-:R-:W-:Y:S04]  /*01a0*/  STS.U8 [R0+UR6+0x2], R11 ;  /* 0x0000020b00007988 */ /* 0x010fe80008000006 */
[----:B-----5:R-:W-:Y:S04]  /*01b0*/  STS.U8 [R0+UR6+0x3], R13 ;  /* 0x0000030d00007988 */ /* 0x020fe80008000006 */
[----:B------:R-:W-:Y:S04]  /*01c0*/  STS.U8 [R0+UR4], R15 ;  /* 0x0000000f00007988 */ /* 0x000fe80008000004 */
[----:B------:R-:W-:Y:S04]  /*01d0*/  STS.U8 [R0+UR4+0x1], R17 ;  /* 0x0000011100007988 */ /* 0x000fe80008000004 */
[----:B------:R-:W-:Y:S04]  /*01e0*/  STS.U8 [R0+UR4+0x2], R19 ;  /* 0x0000021300007988 */ /* 0x000fe80008000004 */
[----:B------:R-:W-:Y:S01]  /*01f0*/  STS.U8 [R0+UR4+0x3], R21 ;  /* 0x0000031500007988 */ /* 0x000fe20008000004 */
[----:B------:R-:W-:Y:S06]  /*0200*/  BAR.SYNC.DEFER_BLOCKING 0x0 ;  /* 0x0000000000007b1d */ /* 0x000fec0000010000 */
[----:B------:R-:W0:Y:S02]  /*0210*/  LDSM.16.M88 R7, [R6+UR6] ;  /* 0x000000060607783b */ /* 0x000e240008000000 */
[----:B0-----:R-:W-:-:S02]  /*0220*/  SHF.R.U32.HI R9, RZ, 0x8, R7 ;  /* 0x00000008ff097819 */ /* 0x001fc40000011607 */
[----:B------:R-:W-:Y:S01]  /*0230*/  STS.U8 [R0+UR4], R7 ;  /* 0x0000000700007988 */ /* 0x000fe20008000004 */
[--C-:B------:R-:W-:Y:S02]  /*0240*/  SHF.R.U32.HI R23, RZ, 0x10, R7.reuse ;  /* 0x00000010ff177819 */ /* 0x100fe40000011607 */
[----:B------:R-:W-:Y:S01]  /*0250*/  SHF.R.U32.HI R11, RZ, 0x18, R7 ;  /* 0x00000018ff0b7819 */ /* 0x000fe20000011607 */
[----:B------:R-:W-:Y:S04]  /*0260*/  STS.U8 [R0+UR4+0x1], R9 ;  /* 0x0000010900007988 */ /* 0x000fe80008000004 */
[----:B------:R-:W-:Y:S04]  /*0270*/  STS.U8 [R0+UR4+0x2], R23 ;  /* 0x0000021700007988 */ /* 0x000fe80008000004 */
[----:B------:R-:W-:Y:S01]  /*0280*/  STS.U8 [R0+UR4+0x3], R11 ;  /* 0x0000030b00007988 */ /* 0x000fe20008000004 */
[----:B------:R-:W-:Y:S06]  /*0290*/  BAR.SYNC.DEFER_BLOCKING 0x0 ;  /* 0x0000000000007b1d */ /* 0x000fec0000010000 */
[----:B------:R-:W0:Y:S04]  /*02a0*/  LDS.U8 R13, [R0+UR6] ;  /* 0x00000006000d7984 */ /* 0x000e280008000000 */
[----:B------:R-:W1:Y:S04]  /*02b0*/  LDS.U8 R15, [R0+UR6+0x1] ;  /* 0x00000106000f7984 */ /* 0x000e680008000000 */
[----:B------:R-:W2:Y:S04]  /*02c0*/  LDS.U8 R17, [R0+UR6+0x2] ;  /* 0x0000020600117984 */ /* 0x000ea80008000000 */
[----:B------:R-:W3:Y:S04]  /*02d0*/  LDS.U8 R19, [R0+UR6+0x3] ;  /* 0x0000030600137984 */ /* 0x000ee80008000000 */
[----:B------:R-:W4:Y:S04]  /*02e0*/  LDS.U8 R21, [R0+UR4] ;  /* 0x0000000400157984 */ /* 0x000f280008000000 */
[----:B------:R-:W5:Y:S04]  /*02f0*/  LDS.U8 R25, [R0+UR4+0x1] ;  /* 0x0000010400197984 */ /* 0x000f680008000000 */
[----:B------:R-:W5:Y:S04]  /*0300*/  LDS.U8 R7, [R0+UR4+0x2] ;  /* 0x0000020400077984 */ /* 0x000f680008000000 */
[----:B------:R-:W5:Y:S04]  /*0310*/  LDS.U8 R9, [R0+UR4+0x3] ;  /* 0x0000030400097984 */ /* 0x000f680008000000 */
[----:B0-----:R-:W-:Y:S04]  /*0320*/  STG.E.U8 desc[UR8][R2.64], R13 ;  /* 0x0000000d02007986 */ /* 0x001fe8000c101108 */
[----:B-1----:R-:W-:Y:S04]  /*0330*/  STG.E.U8 desc[UR8][R2.64+0x1], R15 ;  /* 0x0000010f02007986 */ /* 0x002fe8000c101108 */
[----:B--2---:R-:W-:Y:S04]  /*0340*/  STG.E.U8 desc[UR8][R2.64+0x2], R17 ;  /* 0x0000021102007986 */ /* 0x004fe8000c101108 */
[----:B---3--:R-:W-:Y:S04]  /*0350*/  STG.E.U8 desc[UR8][R2.64+0x3], R19 ;  /* 0x0000031302007986 */ /* 0x008fe8000c101108 */
[----:B----4-:R-:W-:Y:S04]  /*0360*/  STG.E.U8 desc[UR8][R4.64], R21 ;  /* 0x0000001504007986 */ /* 0x010fe8000c101108 */
[----:B-----5:R-:W-:Y:S04]  /*0370*/  STG.E.U8 desc[UR8][R4.64+0x1], R25 ;  /* 0x0000011904007986 */ /* 0x020fe8000c101108 */
[----:B------:R-:W-:Y:S04]  /*0380*/  STG.E.U8 desc[UR8][R4.64+0x2], R7 ;  /* 0x0000020704007986 */ /* 0x000fe8000c101108 */
[----:B------:R-:W-:Y:S01]  /*0390*/  STG.E.U8 desc[UR8][R4.64+0x3], R9 ;  /* 0x0000030904007986 */ /* 0x000fe2000c101108 */
[----:B------:R-:W-:Y:S05]  /*03a0*/  EXIT ;  /* 0x000000000000794d */ /* 0x000fea0003800000 */
.L_x_0:
[----:B------:R-:W-:-:S00]  /*03b0*/  BRA `(.L_x_0) ;  /* 0xfffffffc00fc7947 */ /* 0x000fc0000383ffff */
[----:B------:R-:W-:-:S00]  /*03c0*/  NOP ;  /* 0x0000000000007918 */ /* 0x000fc00000000000 */
        /* <DEDUP_REMOVED lines=11> */
.L_x_1:


//--------------------- .nv.shared._Z6kernelPaS_Pv --------------------------
	.section	.nv.shared._Z6kernelPaS_Pv,"aw",@nobits
	.sectionflags	@""
.nv.shared._Z6kernelPaS_Pv:
	.zero		1280


//--------------------- .nv.shared.reserved.0     --------------------------
	.section	.nv.shared.reserved.0,"aw",@nobits
	.weak		__nv_reservedSMEM_offset_0_alias
	.size		__nv_reservedSMEM_offset_0_alias, 0, 64
	.other		__nv_reservedSMEM_offset_0_alias,@"STO_CUDA_RESERVED_SHARED STV_DEFAULT"
__nv_reservedSMEM_offset_0_alias:
	.zero		0
	.zero		64


//--------------------- .nv.constant0._Z6kernelPaS_Pv --------------------------
	.section	.nv.constant0._Z6kernelPaS_Pv,"a",@progbits
	.sectionflags	@""
	.align	4
.nv.constant0._Z6kernelPaS_Pv:
	.zero		920


//--------------------- SYMBOLS --------------------------

	.type		.nv.reservedSmem.offset0,@object
	.size		.nv.reservedSmem.offset0,0x4
	.type		.nv.reservedSmem.cap,@object
	.size		.nv.reservedSmem.cap,0x4
